//
// Generated by NVIDIA NVVM Compiler
//
// Compiler Build ID: CL-36424714
// Cuda compilation tools, release 13.0, V13.0.88
// Based on NVVM 20.0.0
//

.version 9.0
.target sm_100
.address_size 64

	// .globl	_Z9reductionPfS_j
// _ZZ9reductionPfS_jE10scan_array has been demoted

.visible .entry _Z9reductionPfS_j(
	.param .u64 .ptr .align 1 _Z9reductionPfS_j_param_0,
	.param .u64 .ptr .align 1 _Z9reductionPfS_j_param_1,
	.param .u32 _Z9reductionPfS_j_param_2
)
{
	.reg .pred 	%p<3>;
	.reg .b32 	%r<21>;
	.reg .b32 	%f<5>;
	.reg .b64 	%rd<5>;
	// demoted variable
	.shared .align 4 .b8 _ZZ9reductionPfS_jE10scan_array[2048];
	ld.param.u64 	%rd1, [_Z9reductionPfS_j_param_1];
	cvta.to.global.u64 	%rd2, %rd1;
	mov.u32 	%r7, %tid.x;
	mul.wide.u32 	%rd3, %r7, 4;
	add.s64 	%rd4, %rd2, %rd3;
	ld.global.f32 	%f1, [%rd4];
	shl.b32 	%r8, %r7, 2;
	mov.u32 	%r9, _ZZ9reductionPfS_jE10scan_array;
	add.s32 	%r10, %r9, %r8;
	st.shared.f32 	[%r10], %f1;
	bar.sync 	0;
	shl.b32 	%r11, %r7, 1;
	add.s32 	%r1, %r11, 2;
	mov.b32 	%r20, 1;
$L__BB0_1:
	mul.lo.s32 	%r3, %r1, %r20;
	add.s32 	%r12, %r3, -1;
	setp.gt.s32 	%p1, %r12, 511;
	@%p1 bra 	$L__BB0_3;
	sub.s32 	%r13, %r3, %r20;
	shl.b32 	%r14, %r13, 2;
	add.s32 	%r16, %r9, %r14;
	ld.shared.f32 	%f2, [%r16+-4];
	shl.b32 	%r17, %r20, 2;
	add.s32 	%r18, %r16, %r17;
	ld.shared.f32 	%f3, [%r18+-4];
	add.f32 	%f4, %f2, %f3;
	st.shared.f32 	[%r18+-4], %f4;
	shl.b32 	%r20, %r20, 1;
$L__BB0_3:
	bar.sync 	0;
	setp.lt.s32 	%p2, %r20, 512;
	@%p2 bra 	$L__BB0_1;
	ret;

}


// ===== COMPILED SASS (sm_100) =====

	.target	sm_100

	.elftype	@"ET_EXEC"


//--------------------- .note.nv.tkinfo           --------------------------
	.section	.note.nv.tkinfo,"",@"SHT_NOTE"
	.sectionflags	@"SHF_NOTE_NV_TKINFO"
	.tkinfo
        /*0018*/ 	.word	0x00000002
        /*0030*/ 	.string	""
        /*0030*/ 	.string	"ptxas"
        /*0030*/ 	.string	"Cuda compilation tools, release 13.0, V13.0.88"
        /*0030*/ 	.string	"Build cuda_13.0.r13.0/compiler.36424714_0"
        /*0030*/ 	.string	"-arch sm_100 -m 64 "



//--------------------- .note.nv.cuinfo           --------------------------
	.section	.note.nv.cuinfo,"",@"SHT_NOTE"
	.sectionflags	@"SHF_NOTE_NV_CUINFO"
        /*0018*/ 	.short	0x0002
        /*001a*/ 	.short	0x0064
        /*001c*/ 	.short	0x0082
	.zero		2


//--------------------- .nv.info                  --------------------------
	.section	.nv.info,"",@"SHT_CUDA_INFO"
	.align	4


	//----- nvinfo : EIATTR_REGCOUNT
	.align		4
        /*0000*/ 	.byte	0x04, 0x2f
        /*0002*/ 	.short	(.L_1 - .L_0)
	.align		4
.L_0:
        /*0004*/ 	.word	index@(_Z9reductionPfS_j)
        /*0008*/ 	.word	0x0000000c


	//----- nvinfo : EIATTR_FRAME_SIZE
	.align		4
.L_1:
        /*000c*/ 	.byte	0x04, 0x11
        /*000e*/ 	.short	(.L_3 - .L_2)
	.align		4
.L_2:
        /*0010*/ 	.word	index@(_Z9reductionPfS_j)
        /*0014*/ 	.word	0x00000000


	//----- nvinfo : EIATTR_MIN_STACK_SIZE
	.align		4
.L_3:
        /*0018*/ 	.byte	0x04, 0x12
        /*001a*/ 	.short	(.L_5 - .L_4)
	.align		4
.L_4:
        /*001c*/ 	.word	index@(_Z9reductionPfS_j)
        /*0020*/ 	.word	0x00000000
.L_5:


//--------------------- .nv.compat                --------------------------
	.section	.nv.compat,"",@"SHT_CUDA_COMPAT_INFO"
	.align	4
        /*0000*/ 	.byte	0x02, 0x09, 0x00, 0x00, 0x02, 0x02, 0x01, 0x00, 0x02, 0x05, 0x05, 0x00, 0x03, 0x07, 0x01, 0x01
        /*0010*/ 	.byte	0x02, 0x03, 0x00, 0x00, 0x02, 0x06, 0x01, 0x00, 0x04, 0x0b, 0x08, 0x00, 0x09, 0x00, 0x00, 0x00
        /*0020*/ 	.byte	0x00, 0x00, 0x00, 0x00


//--------------------- .nv.info._Z9reductionPfS_j --------------------------
	.section	.nv.info._Z9reductionPfS_j,"",@"SHT_CUDA_INFO"
	.sectionflags	@""
	.align	4


	//----- nvinfo : EIATTR_CUDA_API_VERSION
	.align		4
        /*0000*/ 	.byte	0x04, 0x37
        /*0002*/ 	.short	(.L_7 - .L_6)
.L_6:
        /*0004*/ 	.word	0x00000082


	//----- nvinfo : EIATTR_KPARAM_INFO
	.align		4
.L_7:
        /*0008*/ 	.byte	0x04, 0x17
        /*000a*/ 	.short	(.L_9 - .L_8)
.L_8:
        /*000c*/ 	.word	0x00000000
        /*0010*/ 	.short	0x0002
        /*0012*/ 	.short	0x0010
        /*0014*/ 	.byte	0x00, 0xf0, 0x11, 0x00


	//----- nvinfo : EIATTR_KPARAM_INFO
	.align		4
.L_9:
        /*0018*/ 	.byte	0x04, 0x17
        /*001a*/ 	.short	(.L_11 - .L_10)
.L_10:
        /*001c*/ 	.word	0x00000000
        /*0020*/ 	.short	0x0001
        /*0022*/ 	.short	0x0008
        /*0024*/ 	.byte	0x00, 0xf5, 0x21, 0x00


	//----- nvinfo : EIATTR_KPARAM_INFO
	.align		4
.L_11:
        /*0028*/ 	.byte	0x04, 0x17
        /*002a*/ 	.short	(.L_13 - .L_12)
.L_12:
        /*002c*/ 	.word	0x00000000
        /*0030*/ 	.short	0x0000
        /*0032*/ 	.short	0x0000
        /*0034*/ 	.byte	0x00, 0xf5, 0x21, 0x00


	//----- nvinfo : EIATTR_SPARSE_MMA_MASK
	.align		4
.L_13:
        /*0038*/ 	.byte	0x03, 0x50
        /*003a*/ 	.short	0x0000


	//----- nvinfo : EIATTR_MAXREG_COUNT
	.align		4
        /*003c*/ 	.byte	0x03, 0x1b
        /*003e*/ 	.short	0x00ff


	//----- nvinfo : EIATTR_NUM_BARRIERS
	.align		4
        /*0040*/ 	.byte	0x02, 0x4c
        /*0042*/ 	.byte	0x01
	.zero		1


	//----- nvinfo : EIATTR_MERCURY_ISA_VERSION
	.align		4
        /*0044*/ 	.byte	0x03, 0x5f
        /*0046*/ 	.short	0x0101


	//----- nvinfo : EIATTR_VRC_CTA_INIT_COUNT
	.align		4
        /*0048*/ 	.byte	0x02, 0x4a
	.zero		1
	.zero		1


	//----- nvinfo : EIATTR_EXIT_INSTR_OFFSETS
	.align		4
        /*004c*/ 	.byte	0x04, 0x1c
        /*004e*/ 	.short	(.L_15 - .L_14)


	//   ....[0]....
.L_14:
        /*0050*/ 	.word	0x000001d0


	//----- nvinfo : EIATTR_CRS_STACK_SIZE
	.align		4
.L_15:
        /*0054*/ 	.byte	0x04, 0x1e
        /*0056*/ 	.short	(.L_17 - .L_16)
.L_16:
        /*0058*/ 	.word	0x00000000


	//----- nvinfo : EIATTR_CBANK_PARAM_SIZE
	.align		4
.L_17:
        /*005c*/ 	.byte	0x03, 0x19
        /*005e*/ 	.short	0x0014


	//----- nvinfo : EIATTR_PARAM_CBANK
	.align		4
        /*0060*/ 	.byte	0x04, 0x0a
        /*0062*/ 	.short	(.L_19 - .L_18)
	.align		4
.L_18:
        /*0064*/ 	.word	index@(.nv.constant0._Z9reductionPfS_j)
        /*0068*/ 	.short	0x0380
        /*006a*/ 	.short	0x0014


	//----- nvinfo : EIATTR_SW_WAR
	.align		4
.L_19:
        /*006c*/ 	.byte	0x04, 0x36
        /*006e*/ 	.short	(.L_21 - .L_20)
.L_20:
        /*0070*/ 	.word	0x00000008
.L_21:


//--------------------- .nv.callgraph             --------------------------
	.section	.nv.callgraph,"",@"SHT_CUDA_CALLGRAPH"
	.align	4
	.sectionentsize	8
	.align		4
        /*0000*/ 	.word	0x00000000
	.align		4
        /*0004*/ 	.word	0xffffffff
	.align		4
        /*0008*/ 	.word	0x00000000
	.align		4
        /*000c*/ 	.word	0xfffffffe
	.align		4
        /*0010*/ 	.word	0x00000000
	.align		4
        /*0014*/ 	.word	0xfffffffd
	.align		4
        /*0018*/ 	.word	0x00000000
	.align		4
        /*001c*/ 	.word	0xfffffffc


//--------------------- .text._Z9reductionPfS_j   --------------------------
	.section	.text._Z9reductionPfS_j,"ax",@progbits
	.align	128
        .global         _Z9reductionPfS_j
        .type           _Z9reductionPfS_j,@function
        .size           _Z9reductionPfS_j,(.L_x_2 - _Z9reductionPfS_j)
        .other          _Z9reductionPfS_j,@"STO_CUDA_ENTRY STV_DEFAULT"
_Z9reductionPfS_j:
.text._Z9reductionPfS_j:
[----:B------:R-:W-:Y:S01]  /*0000*/  LDC R1, c[0x0][0x37c] ;  /* 0x0000df00ff017b82 */ /* 0x000fe20000000800 */
[----:B------:R-:W0:Y:S07]  /*0010*/  S2R R9, SR_TID.X ;  /* 0x0000000000097919 */ /* 0x000e2e0000002100 */
[----:B------:R-:W0:Y:S01]  /*0020*/  LDC.64 R2, c[0x0][0x388] ;  /* 0x0000e200ff027b82 */ /* 0x000e220000000a00 */
[----:B------:R-:W1:Y:S01]  /*0030*/  LDCU.64 UR4, c[0x0][0x358] ;  /* 0x00006b00ff0477ac */ /* 0x000e620008000a00 */
[----:B0-----:R-:W-:-:S06]  /*0040*/  IMAD.WIDE.U32 R2, R9, 0x4, R2 ;  /* 0x0000000409027825 */ /* 0x001fcc00078e0002 */
[----:B-1----:R-:W2:Y:S01]  /*0050*/  LDG.E R2, desc[UR4][R2.64] ;  /* 0x0000000402027981 */ /* 0x002ea2000c1e1900 */
[----:B------:R-:W0:Y:S01]  /*0060*/  S2UR UR5, SR_CgaCtaId ;  /* 0x00000000000579c3 */ /* 0x000e220000008800 */
[----:B------:R-:W-:Y:S01]  /*0070*/  UMOV UR4, 0x400 ;  /* 0x0000040000047882 */ /* 0x000fe20000000000 */
[----:B------:R-:W-:Y:S01]  /*0080*/  IMAD.MOV.U32 R7, RZ, RZ, 0x1 ;  /* 0x00000001ff077424 */ /* 0x000fe200078e00ff */
[----:B------:R-:W-:Y:S01]  /*0090*/  LEA R0, R9, 0x2, 0x1 ;  /* 0x0000000209007811 */ /* 0x000fe200078e08ff */
[----:B0-----:R-:W-:-:S06]  /*00a0*/  ULEA UR4, UR5, UR4, 0x18 ;  /* 0x0000000405047291 */ /* 0x001fcc000f8ec0ff */
[----:B------:R-:W-:-:S05]  /*00b0*/  LEA R5, R9, UR4, 0x2 ;  /* 0x0000000409057c11 */ /* 0x000fca000f8e10ff */
[----:B--2---:R0:W-:Y:S01]  /*00c0*/  STS [R5], R2 ;  /* 0x0000000205007388 */ /* 0x0041e20000000800 */
[----:B------:R-:W-:Y:S06]  /*00d0*/  BAR.SYNC.DEFER_BLOCKING 0x0 ;  /* 0x0000000000007b1d */ /* 0x000fec0000010000 */
.L_x_0:
[----:B0-----:R-:W-:Y:S01]  /*00e0*/  IMAD R2, R0, R7, RZ ;  /* 0x0000000700027224 */ /* 0x001fe200078e02ff */
[----:B------:R-:W-:Y:S05]  /*00f0*/  WARPSYNC.ALL ;  /* 0x0000000000007948 */ /* 0x000fea0003800000 */
[----:B------:R-:W-:-:S04]  /*0100*/  IADD3 R3, PT, PT, R2, -0x1, RZ ;  /* 0xffffffff02037810 */ /* 0x000fc80007ffe0ff */
[----:B------:R-:W-:-:S13]  /*0110*/  ISETP.GT.AND P0, PT, R3, 0x1ff, PT ;  /* 0x000001ff0300780c */ /* 0x000fda0003f04270 */
[----:B------:R-:W-:-:S05]  /*0120*/  @!P0 IMAD.IADD R2, R2, 0x1, -R7 ;  /* 0x0000000102028824 */ /* 0x000fca00078e0a07 */
[----:B------:R-:W-:-:S04]  /*0130*/  @!P0 LEA R2, R2, UR4, 0x2 ;  /* 0x0000000402028c11 */ /* 0x000fc8000f8e10ff */
[C---:B------:R-:W-:Y:S01]  /*0140*/  @!P0 LEA R3, R7.reuse, R2, 0x2 ;  /* 0x0000000207038211 */ /* 0x040fe200078e10ff */
[----:B------:R-:W-:Y:S01]  /*0150*/  @!P0 IMAD.SHL.U32 R7, R7, 0x2, RZ ;  /* 0x0000000207078824 */ /* 0x000fe200078e00ff */
[----:B------:R-:W-:Y:S04]  /*0160*/  @!P0 LDS R2, [R2+-0x4] ;  /* 0xfffffc0002028984 */ /* 0x000fe80000000800 */
[----:B------:R-:W0:Y:S02]  /*0170*/  @!P0 LDS R5, [R3+-0x4] ;  /* 0xfffffc0003058984 */ /* 0x000e240000000800 */
[----:B0-----:R-:W-:-:S05]  /*0180*/  @!P0 FADD R4, R2, R5 ;  /* 0x0000000502048221 */ /* 0x001fca0000000000 */
[----:B------:R1:W-:Y:S01]  /*0190*/  @!P0 STS [R3+-0x4], R4 ;  /* 0xfffffc0403008388 */ /* 0x0003e20000000800 */
[----:B------:R-:W-:Y:S01]  /*01a0*/  BAR.SYNC.DEFER_BLOCKING 0x0 ;  /* 0x0000000000007b1d */ /* 0x000fe20000010000 */
[----:B------:R-:W-:-:S13]  /*01b0*/  ISETP.GE.AND P0, PT, R7, 0x200, PT ;  /* 0x000002000700780c */ /* 0x000fda0003f06270 */
[----:B-1----:R-:W-:Y:S05]  /*01c0*/  @!P0 BRA `(.L_x_0) ;  /* 0xfffffffc00c48947 */ /* 0x002fea000383ffff */
[----:B------:R-:W-:Y:S05]  /*01d0*/  EXIT ;  /* 0x000000000000794d */ /* 0x000fea0003800000 */
.L_x_1:
[----:B------:R-:W-:-:S00]  /*01e0*/  BRA `(.L_x_1) ;  /* 0xfffffffc00fc7947 */ /* 0x000fc0000383ffff */
[----:B------:R-:W-:-:S00]  /*01f0*/  NOP ;  /* 0x0000000000007918 */ /* 0x000fc00000000000 */
        /* <DEDUP_REMOVED lines=8> */
.L_x_2:


//--------------------- .nv.shared._Z9reductionPfS_j --------------------------
	.section	.nv.shared._Z9reductionPfS_j,"aw",@nobits
	.sectionflags	@""
	.align	4
.nv.shared._Z9reductionPfS_j:
	.zero		3072


//--------------------- .nv.shared.reserved.0     --------------------------
	.section	.nv.shared.reserved.0,"aw",@nobits
	.weak		__nv_reservedSMEM_offset_0_alias
	.size		__nv_reservedSMEM_offset_0_alias, 0, 64
	.other		__nv_reservedSMEM_offset_0_alias,@"STO_CUDA_RESERVED_SHARED STV_DEFAULT"
__nv_reservedSMEM_offset_0_alias:
	.zero		0
	.zero		64


//--------------------- .nv.constant0._Z9reductionPfS_j --------------------------
	.section	.nv.constant0._Z9reductionPfS_j,"a",@progbits
	.sectionflags	@""
	.align	4
.nv.constant0._Z9reductionPfS_j:
	.zero		916


//--------------------- SYMBOLS --------------------------

	.type		.nv.reservedSmem.offset0,@object
	.size		.nv.reservedSmem.offset0,0x4
	.type		.nv.reservedSmem.cap,@object
	.size		.nv.reservedSmem.cap,0x4
